	.headerflags	@"EF_CUDA_TEXMODE_UNIFIED EF_CUDA_64BIT_ADDRESS EF_CUDA_ACCELERATORS EF_CUDA_SM90 EF_CUDA_VIRTUAL_SM(EF_CUDA_SM90)"
	.elftype	@"ET_EXEC"


//--------------------- .nv.info                  --------------------------
	.section	.nv.info,"",@"SHT_CUDA_INFO"
	.align	4


	//----- nvinfo : EIATTR_REGCOUNT
	.align		4
        /*0000*/ 	.byte	0x04, 0x2f
        /*0002*/ 	.short	(.L_3 - .L_2)
	.align		4
.L_2:
        /*0004*/ 	.word	index@(triton_poi_fused__native_batch_norm_legit_no_training_convolution_relu_8)
        /*0008*/ 	.word	0x00000020


	//----- nvinfo : EIATTR_MIN_STACK_SIZE
	.align		4
.L_3:
        /*000c*/ 	.byte	0x04, 0x12
        /*000e*/ 	.short	(.L_5 - .L_4)
	.align		4
.L_4:
        /*0010*/ 	.word	index@(triton_poi_fused__native_batch_norm_legit_no_training_convolution_relu_8)
        /*0014*/ 	.word	0x00000000


	//----- nvinfo : EIATTR_FRAME_SIZE
	.align		4
.L_5:
        /*0018*/ 	.byte	0x04, 0x11
        /*001a*/ 	.short	(.L_7 - .L_6)
	.align		4
.L_6:
        /*001c*/ 	.word	index@(triton_poi_fused__native_batch_norm_legit_no_training_convolution_relu_8)
        /*0020*/ 	.word	0x00000000


	//----- nvinfo : EIATTR_MIN_STACK_SIZE
	.align		4
.L_7:
        /*0024*/ 	.byte	0x04, 0x12
        /*0026*/ 	.short	(.L_9 - .L_8)
	.align		4
.L_8:
        /*0028*/ 	.word	index@(triton_poi_fused__native_batch_norm_legit_no_training_convolution_relu_8)
        /*002c*/ 	.word	0x00000000
.L_9:


//--------------------- .nv.info.triton_poi_fused__native_batch_norm_legit_no_training_convolution_relu_8 --------------------------
	.section	.nv.info.triton_poi_fused__native_batch_norm_legit_no_training_convolution_relu_8,"",@"SHT_CUDA_INFO"
	.sectionflags	@""
	.align	4


	//----- nvinfo : EIATTR_CUDA_API_VERSION
	.align		4
        /*0000*/ 	.byte	0x04, 0x37
        /*0002*/ 	.short	(.L_11 - .L_10)
.L_10:
        /*0004*/ 	.word	0x0000007c


	//----- nvinfo : EIATTR_KPARAM_INFO
	.align		4
.L_11:
        /*0008*/ 	.byte	0x04, 0x17
        /*000a*/ 	.short	(.L_13 - .L_12)
.L_12:
        /*000c*/ 	.word	0x00000000
        /*0010*/ 	.short	0x0007
        /*0012*/ 	.short	0x0038
        /*0014*/ 	.byte	0x00, 0xf0, 0x11, 0x00


	//----- nvinfo : EIATTR_KPARAM_INFO
	.align		4
.L_13:
        /*0018*/ 	.byte	0x04, 0x17
        /*001a*/ 	.short	(.L_15 - .L_14)
.L_14:
        /*001c*/ 	.word	0x00000000
        /*0020*/ 	.short	0x0006
        /*0022*/ 	.short	0x0030
        /*0024*/ 	.byte	0x00, 0xf4, 0x21, 0x00


	//----- nvinfo : EIATTR_KPARAM_INFO
	.align		4
.L_15:
        /*0028*/ 	.byte	0x04, 0x17
        /*002a*/ 	.short	(.L_17 - .L_16)
.L_16:
        /*002c*/ 	.word	0x00000000
        /*0030*/ 	.short	0x0005
        /*0032*/ 	.short	0x0028
        /*0034*/ 	.byte	0x00, 0xf4, 0x21, 0x00


	//----- nvinfo : EIATTR_KPARAM_INFO
	.align		4
.L_17:
        /*0038*/ 	.byte	0x04, 0x17
        /*003a*/ 	.short	(.L_19 - .L_18)
.L_18:
        /*003c*/ 	.word	0x00000000
        /*0040*/ 	.short	0x0004
        /*0042*/ 	.short	0x0020
        /*0044*/ 	.byte	0x00, 0xf4, 0x21, 0x00


	//----- nvinfo : EIATTR_KPARAM_INFO
	.align		4
.L_19:
        /*0048*/ 	.byte	0x04, 0x17
        /*004a*/ 	.short	(.L_21 - .L_20)
.L_20:
        /*004c*/ 	.word	0x00000000
        /*0050*/ 	.short	0x0003
        /*0052*/ 	.short	0x0018
        /*0054*/ 	.byte	0x00, 0xf4, 0x21, 0x00


	//----- nvinfo : EIATTR_KPARAM_INFO
	.align		4
.L_21:
        /*0058*/ 	.byte	0x04, 0x17
        /*005a*/ 	.short	(.L_23 - .L_22)
.L_22:
        /*005c*/ 	.word	0x00000000
        /*0060*/ 	.short	0x0002
        /*0062*/ 	.short	0x0010
        /*0064*/ 	.byte	0x00, 0xf4, 0x21, 0x00


	//----- nvinfo : EIATTR_KPARAM_INFO
	.align		4
.L_23:
        /*0068*/ 	.byte	0x04, 0x17
        /*006a*/ 	.short	(.L_25 - .L_24)
.L_24:
        /*006c*/ 	.word	0x00000000
        /*0070*/ 	.short	0x0001
        /*0072*/ 	.short	0x0008
        /*0074*/ 	.byte	0x00, 0xf4, 0x21, 0x00


	//----- nvinfo : EIATTR_KPARAM_INFO
	.align		4
.L_25:
        /*0078*/ 	.byte	0x04, 0x17
        /*007a*/ 	.short	(.L_27 - .L_26)
.L_26:
        /*007c*/ 	.word	0x00000000
        /*0080*/ 	.short	0x0000
        /*0082*/ 	.short	0x0000
        /*0084*/ 	.byte	0x00, 0xf4, 0x21, 0x00


	//----- nvinfo : EIATTR_SPARSE_MMA_MASK
	.align		4
.L_27:
        /*0088*/ 	.byte	0x03, 0x50
        /*008a*/ 	.short	0x0000


	//----- nvinfo : EIATTR_MAXREG_COUNT
	.align		4
        /*008c*/ 	.byte	0x03, 0x1b
        /*008e*/ 	.short	0x00ff


	//----- nvinfo : EIATTR_EXIT_INSTR_OFFSETS
	.align		4
        /*0090*/ 	.byte	0x04, 0x1c
        /*0092*/ 	.short	(.L_29 - .L_28)


	//   ....[0]....
.L_28:
        /*0094*/ 	.word	0x000007e0


	//----- nvinfo : EIATTR_REQNTID
	.align		4
.L_29:
        /*0098*/ 	.byte	0x04, 0x10
        /*009a*/ 	.short	(.L_31 - .L_30)
.L_30:
        /*009c*/ 	.word	0x00000080
        /*00a0*/ 	.word	0x00000001
        /*00a4*/ 	.word	0x00000001


	//----- nvinfo : EIATTR_CBANK_PARAM_SIZE
	.align		4
.L_31:
        /*00a8*/ 	.byte	0x03, 0x19
        /*00aa*/ 	.short	0x003c


	//----- nvinfo : EIATTR_PARAM_CBANK
	.align		4
        /*00ac*/ 	.byte	0x04, 0x0a
        /*00ae*/ 	.short	(.L_33 - .L_32)
	.align		4
.L_32:
        /*00b0*/ 	.word	index@(.nv.constant0.triton_poi_fused__native_batch_norm_legit_no_training_convolution_relu_8)
        /*00b4*/ 	.short	0x0210
        /*00b6*/ 	.short	0x003c


	//----- nvinfo : EIATTR_SW_WAR
	.align		4
.L_33:
        /*00b8*/ 	.byte	0x04, 0x36
        /*00ba*/ 	.short	(.L_35 - .L_34)
.L_34:
        /*00bc*/ 	.word	0x00000008
.L_35:


//--------------------- .nv.callgraph             --------------------------
	.section	.nv.callgraph,"",@"SHT_CUDA_CALLGRAPH"
	.align	4
	.sectionentsize	8
	.align		4
        /*0000*/ 	.word	0x00000000
	.align		4
        /*0004*/ 	.word	0xffffffff
	.align		4
        /*0008*/ 	.word	0x00000000
	.align		4
        /*000c*/ 	.word	0xfffffffe
	.align		4
        /*0010*/ 	.word	0x00000000
	.align		4
        /*0014*/ 	.word	0xfffffffd
	.align		4
        /*0018*/ 	.word	0x00000000
	.align		4
        /*001c*/ 	.word	0xfffffffc


//--------------------- .nv.constant4             --------------------------
	.section	.nv.constant4,"a",@progbits
	.align	8
	.align		8
.nv.constant4:
        /*0000*/ 	.dword	_$_str
	.align		8
        /*0008*/ 	.dword	_$_str_$_2


//--------------------- .text.triton_poi_fused__native_batch_norm_legit_no_training_convolution_relu_8 --------------------------
	.section	.text.triton_poi_fused__native_batch_norm_legit_no_training_convolution_relu_8,"ax",@progbits
	.align	128
        .global         triton_poi_fused__native_batch_norm_legit_no_training_convolution_relu_8
        .type           triton_poi_fused__native_batch_norm_legit_no_training_convolution_relu_8,@function
        .size           triton_poi_fused__native_batch_norm_legit_no_training_convolution_relu_8,(.L_x_1 - triton_poi_fused__native_batch_norm_legit_no_training_convolution_relu_8)
        .other          triton_poi_fused__native_batch_norm_legit_no_training_convolution_relu_8,@"STO_CUDA_ENTRY STV_DEFAULT"
triton_poi_fused__native_batch_norm_legit_no_training_convolution_relu_8:
.text.triton_poi_fused__native_batch_norm_legit_no_training_convolution_relu_8:
[----:B------:R-:W-:Y:S01]  /*0000*/  LDC R1, c[0x0][0x28] ;  /* 0x00000a00ff017b82 */ /* 0x000fe20000000800 */
[----:B------:R-:W1:Y:S07]  /*0010*/  S2R R0, SR_TID.X ;  /* 0x0000000000007919 */ /* 0x000e6e0000002100 */
[----:B------:R-:W2:Y:S01]  /*0020*/  LDC.64 R4, c[0x0][0x228] ;  /* 0x00008a00ff047b82 */ /* 0x000ea20000000a00 */
[----:B------:R-:W-:Y:S01]  /*0030*/  ULDC.64 UR4, c[0x0][0x208] ;  /* 0x0000820000047ab9 */ /* 0x000fe20000000a00 */
[----:B------:R-:W3:Y:S06]  /*0040*/  S2R R7, SR_CTAID.X ;  /* 0x0000000000077919 */ /* 0x000eec0000002500 */
[----:B------:R-:W4:Y:S08]  /*0050*/  LDC.64 R16, c[0x0][0x218] ;  /* 0x00008600ff107b82 */ /* 0x000f300000000a00 */
[----:B------:R-:W5:Y:S01]  /*0060*/  LDC.64 R28, c[0x0][0x210] ;  /* 0x00008400ff1c7b82 */ /* 0x000f620000000a00 */
[----:B-1----:R-:W-:-:S02]  /*0070*/  SHF.L.U32 R0, R0, 0x2, RZ ;  /* 0x0000000200007819 */ /* 0x002fc400000006ff */
[----:B---3--:R-:W-:Y:S02]  /*0080*/  SHF.R.S32.HI R3, RZ, 0x15, R7 ;  /* 0x00000015ff037819 */ /* 0x008fe40000011407 */
[----:B------:R-:W-:Y:S02]  /*0090*/  LOP3.LUT R0, R0, 0x1fc, RZ, 0xc0, !PT ;  /* 0x000001fc00007812 */ /* 0x000fe400078ec0ff */
[----:B------:R-:W-:Y:S02]  /*00a0*/  SGXT R3, R3, 0x1 ;  /* 0x000000010303781a */ /* 0x000fe40000000200 */
[----:B------:R-:W-:-:S04]  /*00b0*/  LEA R0, R7, R0, 0xa ;  /* 0x0000000007007211 */ /* 0x000fc800078e50ff */
[----:B------:R-:W-:-:S04]  /*00c0*/  LEA.HI R3, R3, R0, RZ, 0x7 ;  /* 0x0000000003037211 */ /* 0x000fc800078f38ff */
[----:B------:R-:W-:-:S04]  /*00d0*/  LOP3.LUT R3, R3, 0xffffff80, RZ, 0xc0, !PT ;  /* 0xffffff8003037812 */ /* 0x000fc800078ec0ff */
[----:B------:R-:W-:Y:S01]  /*00e0*/  IADD3 R24, R0, -R3, RZ ;  /* 0x8000000300187210 */ /* 0x000fe20007ffe0ff */
[----:B-----5:R-:W-:Y:S01]  /*00f0*/  IMAD.WIDE R28, R0, 0x4, R28 ;  /* 0x00000004001c7825 */ /* 0x020fe200078e021c */
[----:B------:R-:W1:Y:S03]  /*0100*/  LDC.64 R2, c[0x0][0x220] ;  /* 0x00008800ff027b82 */ /* 0x000e660000000a00 */
[C---:B--2---:R-:W-:Y:S01]  /*0110*/  IMAD.WIDE R4, R24.reuse, 0x4, R4 ;  /* 0x0000000418047825 */ /* 0x044fe200078e0204 */
[----:B------:R-:W2:Y:S03]  /*0120*/  LDG.E.128 R12, desc[UR4][R28.64+0x800] ;  /* 0x000800041c0c7981 */ /* 0x000ea6000c1e1d00 */
[C---:B----4-:R-:W-:Y:S01]  /*0130*/  IMAD.WIDE R16, R24.reuse, 0x4, R16 ;  /* 0x0000000418107825 */ /* 0x050fe200078e0210 */
[----:B------:R-:W3:Y:S04]  /*0140*/  LDG.E.128 R20, desc[UR4][R28.64] ;  /* 0x000000041c147981 */ /* 0x000ee8000c1e1d00 */
[----:B------:R-:W4:Y:S04]  /*0150*/  LDG.E.EL.128 R4, desc[UR4][R4.64] ;  /* 0x0000000404047981 */ /* 0x000f28000c2e1d00 */
[----:B------:R-:W2:Y:S01]  /*0160*/  LDG.E.EL.128 R16, desc[UR4][R16.64] ;  /* 0x0000000410107981 */ /* 0x000ea2000c2e1d00 */
[----:B-1----:R-:W-:-:S05]  /*0170*/  IMAD.WIDE R2, R24, 0x4, R2 ;  /* 0x0000000418027825 */ /* 0x002fca00078e0202 */
[----:B------:R1:W5:Y:S02]  /*0180*/  LDG.E.EL.128 R8, desc[UR4][R2.64] ;  /* 0x0000000402087981 */ /* 0x000364000c2e1d00 */
[----:B-1----:R-:W-:Y:S01]  /*0190*/  HFMA2.MMA R2, -RZ, RZ, 1.625, 0 ;  /* 0x3e800000ff027435 */ /* 0x002fe200000001ff */
[----:B----4-:R-:W-:Y:S01]  /*01a0*/  FADD R4, R4, 9.9999997473787516356e-06 ;  /* 0x3727c5ac04047421 */ /* 0x010fe20000000000 */
[----:B------:R-:W-:-:S03]  /*01b0*/  FADD R5, R5, 9.9999997473787516356e-06 ;  /* 0x3727c5ac05057421 */ /* 0x000fc60000000000 */
[----:B------:R-:W1:Y:S08]  /*01c0*/  MUFU.SQRT R25, R4 ;  /* 0x0000000400197308 */ /* 0x000e700000002000 */
[----:B------:R-:W4:Y:S01]  /*01d0*/  MUFU.SQRT R26, R5 ;  /* 0x00000005001a7308 */ /* 0x000f220000002000 */
[----:B------:R-:W-:Y:S01]  /*01e0*/  FADD R6, R6, 9.9999997473787516356e-06 ;  /* 0x3727c5ac06067421 */ /* 0x000fe20000000000 */
[----:B-1----:R-:W-:-:S02]  /*01f0*/  FSETP.GT.AND P0, PT, R25, 8.50705917302346158658e+37, PT ;  /* 0x7e8000001900780b */ /* 0x002fc40003f04000 */
[C---:B------:R-:W-:Y:S02]  /*0200*/  FSETP.GEU.AND P3, PT, R25.reuse, 1.175494350822287508e-38, PT ;  /* 0x008000001900780b */ /* 0x040fe40003f6e000 */
[C---:B----4-:R-:W-:Y:S02]  /*0210*/  FSETP.GT.AND P1, PT, R26.reuse, 8.50705917302346158658e+37, PT ;  /* 0x7e8000001a00780b */ /* 0x050fe40003f24000 */
[----:B------:R-:W-:Y:S01]  /*0220*/  FSETP.GEU.AND P4, PT, R26, 1.175494350822287508e-38, PT ;  /* 0x008000001a00780b */ /* 0x000fe20003f8e000 */
[----:B------:R-:W1:Y:S06]  /*0230*/  MUFU.SQRT R6, R6 ;  /* 0x0000000600067308 */ /* 0x000e6c0000002000 */
[----:B------:R-:W-:-:S04]  /*0240*/  @P0 FMUL R25, R25, 0.25 ;  /* 0x3e80000019190820 */ /* 0x000fc80000400000 */
[----:B------:R-:W-:Y:S01]  /*0250*/  @!P3 FMUL R25, R25, 16777216 ;  /* 0x4b8000001919b820 */ /* 0x000fe20000400000 */
[----:B------:R-:W-:-:S04]  /*0260*/  @P1 FMUL R26, R26, 0.25 ;  /* 0x3e8000001a1a1820 */ /* 0x000fc80000400000 */
[----:B------:R-:W-:Y:S01]  /*0270*/  @!P4 FMUL R26, R26, 16777216 ;  /* 0x4b8000001a1ac820 */ /* 0x000fe20000400000 */
[----:B------:R-:W4:Y:S01]  /*0280*/  MUFU.RCP R25, R25 ;  /* 0x0000001900197308 */ /* 0x000f220000001000 */
[----:B-1----:R-:W-:Y:S02]  /*0290*/  FSETP.GT.AND P2, PT, R6, 8.50705917302346158658e+37, PT ;  /* 0x7e8000000600780b */ /* 0x002fe40003f44000 */
[----:B------:R-:W-:-:S05]  /*02a0*/  FSEL R4, R2, 1, P0 ;  /* 0x3f80000002047808 */ /* 0x000fca0000000000 */
[----:B------:R-:W1:Y:S01]  /*02b0*/  MUFU.RCP R26, R26 ;  /* 0x0000001a001a7308 */ /* 0x000e620000001000 */
[----:B------:R-:W-:Y:S02]  /*02c0*/  FSETP.GEU.AND P5, PT, R6, 1.175494350822287508e-38, PT ;  /* 0x008000000600780b */ /* 0x000fe40003fae000 */
[----:B------:R-:W-:Y:S01]  /*02d0*/  FSEL R3, R2, 1, P1 ;  /* 0x3f80000002037808 */ /* 0x000fe20000800000 */
[----:B------:R-:W-:-:S04]  /*02e0*/  @!P3 FMUL R4, R4, 16777216 ;  /* 0x4b8000000404b820 */ /* 0x000fc80000400000 */
[----:B------:R-:W-:Y:S01]  /*02f0*/  @!P4 FMUL R3, R3, 16777216 ;  /* 0x4b8000000303c820 */ /* 0x000fe20000400000 */
[----:B----4-:R-:W-:Y:S01]  /*0300*/  FMUL R5, R25, R4 ;  /* 0x0000000419057220 */ /* 0x010fe20000400000 */
[----:B------:R-:W-:Y:S01]  /*0310*/  @P2 FMUL R6, R6, 0.25 ;  /* 0x3e80000006062820 */ /* 0x000fe20000400000 */
[--C-:B--2---:R-:W-:Y:S01]  /*0320*/  FADD R15, R15, R19.reuse ;  /* 0x000000130f0f7221 */ /* 0x104fe20000000000 */
[--C-:B------:R-:W-:Y:S01]  /*0330*/  FADD R14, R14, R18.reuse ;  /* 0x000000120e0e7221 */ /* 0x100fe20000000000 */
[----:B---3--:R-:W-:Y:S01]  /*0340*/  FADD R19, R23, R19 ;  /* 0x0000001317137221 */ /* 0x008fe20000000000 */
[----:B------:R-:W-:Y:S01]  /*0350*/  FADD R18, R22, R18 ;  /* 0x0000001216127221 */ /* 0x000fe20000000000 */
[----:B-1----:R-:W-:Y:S01]  /*0360*/  FMUL R4, R26, R3 ;  /* 0x000000031a047220 */ /* 0x002fe20000400000 */
[----:B------:R-:W1:Y:S01]  /*0370*/  LDC.64 R22, c[0x0][0x238] ;  /* 0x00008e00ff167b82 */ /* 0x000e620000000a00 */
[----:B------:R-:W-:-:S07]  /*0380*/  @!P5 FMUL R6, R6, 16777216 ;  /* 0x4b8000000606d820 */ /* 0x000fce0000400000 */
[----:B------:R-:W2:Y:S01]  /*0390*/  LDC.64 R26, c[0x0][0x230] ;  /* 0x00008c00ff1a7b82 */ /* 0x000ea20000000a00 */
[----:B------:R-:W3:Y:S01]  /*03a0*/  MUFU.RCP R6, R6 ;  /* 0x0000000600067308 */ /* 0x000ee20000001000 */
[----:B------:R-:W-:Y:S01]  /*03b0*/  FSEL R3, R2, 1, P2 ;  /* 0x3f80000002037808 */ /* 0x000fe20001000000 */
[--C-:B------:R-:W-:Y:S01]  /*03c0*/  FADD R12, R12, R16.reuse ;  /* 0x000000100c0c7221 */ /* 0x100fe20000000000 */
[----:B------:R-:W-:Y:S01]  /*03d0*/  FADD R16, R20, R16 ;  /* 0x0000001014107221 */ /* 0x000fe20000000000 */
[--C-:B------:R-:W-:Y:S02]  /*03e0*/  FADD R13, R13, R17.reuse ;  /* 0x000000110d0d7221 */ /* 0x100fe40000000000 */
[----:B------:R-:W-:Y:S01]  /*03f0*/  @!P5 FMUL R3, R3, 16777216 ;  /* 0x4b8000000303d820 */ /* 0x000fe20000400000 */
[----:B------:R-:W-:-:S03]  /*0400*/  FADD R17, R21, R17 ;  /* 0x0000001115117221 */ /* 0x000fc60000000000 */
[----:B---3--:R-:W-:Y:S01]  /*0410*/  FMUL R3, R6, R3 ;  /* 0x0000000306037220 */ /* 0x008fe20000400000 */
[C---:B-----5:R-:W-:Y:S01]  /*0420*/  FADD R6, -R8.reuse, R12 ;  /* 0x0000000c08067221 */ /* 0x060fe20000000100 */
[----:B------:R-:W-:Y:S01]  /*0430*/  FADD R8, -R8, R16 ;  /* 0x0000001008087221 */ /* 0x000fe20000000100 */
[----:B--2---:R-:W-:-:S04]  /*0440*/  IMAD.WIDE R20, R24, 0x4, R26 ;  /* 0x0000000418147825 */ /* 0x004fc800078e021a */
[----:B-1----:R-:W-:-:S04]  /*0450*/  IMAD.WIDE R24, R24, 0x4, R22 ;  /* 0x0000000418187825 */ /* 0x002fc800078e0216 */
[----:B------:R-:W-:Y:S01]  /*0460*/  FADD R23, -R9, R13 ;  /* 0x0000000d09177221 */ /* 0x000fe20000000100 */
[C---:B------:R-:W-:Y:S01]  /*0470*/  FMUL R6, R5.reuse, R6 ;  /* 0x0000000605067220 */ /* 0x040fe20000400000 */
[----:B------:R-:W-:Y:S02]  /*0480*/  FMUL R5, R5, R8 ;  /* 0x0000000805057220 */ /* 0x000fe40000400000 */
[----:B------:R-:W-:Y:S01]  /*0490*/  FMUL R8, R4, R23 ;  /* 0x0000001704087220 */ /* 0x000fe20000400000 */
[----:B------:R-:W2:Y:S04]  /*04a0*/  LDG.E.EL.128 R24, desc[UR4][R24.64] ;  /* 0x0000000418187981 */ /* 0x000ea8000c2e1d00 */
[----:B------:R-:W2:Y:S01]  /*04b0*/  LDG.E.EL.128 R20, desc[UR4][R20.64] ;  /* 0x0000000414147981 */ /* 0x000ea2000c2e1d00 */
[----:B------:R-:W-:-:S04]  /*04c0*/  FADD R9, -R9, R17 ;  /* 0x0000001109097221 */ /* 0x000fc80000000100 */
[----:B------:R-:W-:Y:S01]  /*04d0*/  FMUL R9, R4, R9 ;  /* 0x0000000904097220 */ /* 0x000fe20000400000 */
[----:B------:R-:W-:-:S04]  /*04e0*/  FADD R4, R7, 9.9999997473787516356e-06 ;  /* 0x3727c5ac07047421 */ /* 0x000fc80000000000 */
[----:B------:R-:W1:Y:S02]  /*04f0*/  MUFU.SQRT R7, R4 ;  /* 0x0000000400077308 */ /* 0x000e640000002000 */
[C---:B-1----:R-:W-:Y:S02]  /*0500*/  FSETP.GT.AND P0, PT, R7.reuse, 8.50705917302346158658e+37, PT ;  /* 0x7e8000000700780b */ /* 0x042fe40003f04000 */
[----:B------:R-:W-:-:S11]  /*0510*/  FSETP.GEU.AND P1, PT, R7, 1.175494350822287508e-38, PT ;  /* 0x008000000700780b */ /* 0x000fd60003f2e000 */
[----:B------:R-:W-:-:S04]  /*0520*/  @P0 FMUL R7, R7, 0.25 ;  /* 0x3e80000007070820 */ /* 0x000fc80000400000 */
[----:B------:R-:W-:-:S06]  /*0530*/  @!P1 FMUL R7, R7, 16777216 ;  /* 0x4b80000007079820 */ /* 0x000fcc0000400000 */
[----:B------:R-:W1:Y:S01]  /*0540*/  MUFU.RCP R7, R7 ;  /* 0x0000000700077308 */ /* 0x000e620000001000 */
[----:B------:R-:W-:-:S05]  /*0550*/  FSEL R2, R2, 1, P0 ;  /* 0x3f80000002027808 */ /* 0x000fca0000000000 */
[----:B------:R-:W-:-:S04]  /*0560*/  @!P1 FMUL R2, R2, 16777216 ;  /* 0x4b80000002029820 */ /* 0x000fc80000400000 */
[----:B-1----:R-:W-:Y:S01]  /*0570*/  FMUL R2, R7, R2 ;  /* 0x0000000207027220 */ /* 0x002fe20000400000 */
[C---:B------:R-:W-:Y:S01]  /*0580*/  FADD R7, -R11.reuse, R15 ;  /* 0x0000000f0b077221 */ /* 0x040fe20000000100 */
[----:B------:R-:W-:Y:S01]  /*0590*/  FADD R11, -R11, R19 ;  /* 0x000000130b0b7221 */ /* 0x000fe20000000100 */
[----:B------:R-:W-:Y:S04]  /*05a0*/  STG.E.128 desc[UR4][R28.64], R16 ;  /* 0x000000101c007986 */ /* 0x000fe8000c101d04 */
[----:B------:R-:W-:Y:S01]  /*05b0*/  STG.E.128 desc[UR4][R28.64+0x800], R12 ;  /* 0x0008000c1c007986 */ /* 0x000fe2000c101d04 */
[C-C-:B--2---:R-:W-:Y:S01]  /*05c0*/  FFMA R4, R20.reuse, R5, R24.reuse ;  /* 0x0000000514047223 */ /* 0x144fe20000000018 */
[----:B------:R-:W-:Y:S01]  /*05d0*/  FFMA R20, R20, R6, R24 ;  /* 0x0000000614147223 */ /* 0x000fe20000000018 */
[C-C-:B------:R-:W-:Y:S01]  /*05e0*/  FFMA R9, R21.reuse, R9, R25.reuse ;  /* 0x0000000915097223 */ /* 0x140fe20000000019 */
[----:B------:R-:W-:Y:S01]  /*05f0*/  FFMA R8, R21, R8, R25 ;  /* 0x0000000815087223 */ /* 0x000fe20000000019 */
[----:B------:R-:W-:Y:S01]  /*0600*/  FADD R6, -R10, R14 ;  /* 0x0000000e0a067221 */ /* 0x000fe20000000100 */
[----:B------:R-:W1:Y:S03]  /*0610*/  LDC.64 R24, c[0x0][0x240] ;  /* 0x00009000ff187b82 */ /* 0x000e660000000a00 */
[----:B------:R-:W-:Y:S01]  /*0620*/  FMUL R5, R3, R6 ;  /* 0x0000000603057220 */ /* 0x000fe20000400000 */
[----:B------:R-:W-:Y:S01]  /*0630*/  FMUL R6, R2, R7 ;  /* 0x0000000702067220 */ /* 0x000fe20000400000 */
[----:B------:R-:W-:Y:S01]  /*0640*/  FADD R10, -R10, R18 ;  /* 0x000000120a0a7221 */ /* 0x000fe20000000100 */
[----:B------:R-:W-:-:S02]  /*0650*/  FMUL R2, R2, R11 ;  /* 0x0000000b02027220 */ /* 0x000fc40000400000 */
[--C-:B------:R-:W-:Y:S01]  /*0660*/  FFMA R7, R23, R6, R27.reuse ;  /* 0x0000000617077223 */ /* 0x100fe2000000001b */
[----:B------:R-:W-:Y:S01]  /*0670*/  FMUL R3, R3, R10 ;  /* 0x0000000a03037220 */ /* 0x000fe20000400000 */
[C-C-:B------:R-:W-:Y:S01]  /*0680*/  FFMA R5, R22.reuse, R5, R26.reuse ;  /* 0x0000000516057223 */ /* 0x140fe2000000001a */
[----:B------:R-:W-:Y:S02]  /*0690*/  FFMA R2, R23, R2, R27 ;  /* 0x0000000217027223 */ /* 0x000fe4000000001b */
[----:B------:R-:W-:Y:S01]  /*06a0*/  FSETP.GEU.AND P6, PT, R7, RZ, PT ;  /* 0x000000ff0700720b */ /* 0x000fe20003fce000 */
[----:B------:R-:W-:Y:S01]  /*06b0*/  FFMA R3, R22, R3, R26 ;  /* 0x0000000316037223 */ /* 0x000fe2000000001a */
[----:B------:R-:W-:Y:S02]  /*06c0*/  FSETP.GEU.AND P5, PT, R5, RZ, PT ;  /* 0x000000ff0500720b */ /* 0x000fe40003fae000 */
[----:B------:R-:W-:Y:S02]  /*06d0*/  FSETP.GEU.AND P4, PT, R8, RZ, PT ;  /* 0x000000ff0800720b */ /* 0x000fe40003f8e000 */
[----:B------:R-:W-:-:S02]  /*06e0*/  SEL R7, R7, RZ, P6 ;  /* 0x000000ff07077207 */ /* 0x000fc40003000000 */
[----:B------:R-:W-:Y:S02]  /*06f0*/  FSETP.GEU.AND P6, PT, R4, RZ, PT ;  /* 0x000000ff0400720b */ /* 0x000fe40003fce000 */
[----:B------:R-:W-:Y:S02]  /*0700*/  FSETP.GEU.AND P0, PT, R20, RZ, PT ;  /* 0x000000ff1400720b */ /* 0x000fe40003f0e000 */
[----:B------:R-:W-:Y:S02]  /*0710*/  FSETP.GEU.AND P3, PT, R2, RZ, PT ;  /* 0x000000ff0200720b */ /* 0x000fe40003f6e000 */
[----:B------:R-:W-:Y:S02]  /*0720*/  FSETP.GEU.AND P2, PT, R3, RZ, PT ;  /* 0x000000ff0300720b */ /* 0x000fe40003f4e000 */
[----:B------:R-:W-:Y:S02]  /*0730*/  FSETP.GEU.AND P1, PT, R9, RZ, PT ;  /* 0x000000ff0900720b */ /* 0x000fe40003f2e000 */
[----:B------:R-:W-:-:S02]  /*0740*/  SEL R6, R5, RZ, P5 ;  /* 0x000000ff05067207 */ /* 0x000fc40002800000 */
[----:B------:R-:W-:Y:S01]  /*0750*/  SEL R5, R8, RZ, P4 ;  /* 0x000000ff08057207 */ /* 0x000fe20002000000 */
[----:B-1----:R-:W-:Y:S01]  /*0760*/  IMAD.WIDE R24, R0, 0x4, R24 ;  /* 0x0000000400187825 */ /* 0x002fe200078e0218 */
[----:B------:R-:W-:Y:S02]  /*0770*/  SEL R8, R4, RZ, P6 ;  /* 0x000000ff04087207 */ /* 0x000fe40003000000 */
[----:B------:R-:W-:Y:S02]  /*0780*/  SEL R11, R2, RZ, P3 ;  /* 0x000000ff020b7207 */ /* 0x000fe40001800000 */
[----:B------:R-:W-:Y:S02]  /*0790*/  SEL R10, R3, RZ, P2 ;  /* 0x000000ff030a7207 */ /* 0x000fe40001000000 */
[----:B------:R-:W-:Y:S02]  /*07a0*/  SEL R9, R9, RZ, P1 ;  /* 0x000000ff09097207 */ /* 0x000fe40000800000 */
[----:B------:R-:W-:-:S03]  /*07b0*/  SEL R4, R20, RZ, P0 ;  /* 0x000000ff14047207 */ /* 0x000fc60000000000 */
[----:B------:R-:W-:Y:S04]  /*07c0*/  STG.E.128 desc[UR4][R24.64], R8 ;  /* 0x0000000818007986 */ /* 0x000fe8000c101d04 */
[----:B------:R-:W-:Y:S01]  /*07d0*/  STG.E.128 desc[UR4][R24.64+0x800], R4 ;  /* 0x0008000418007986 */ /* 0x000fe2000c101d04 */
[----:B------:R-:W-:Y:S05]  /*07e0*/  EXIT ;  /* 0x000000000000794d */ /* 0x000fea0003800000 */
.L_x_0:
[----:B------:R-:W-:-:S00]  /*07f0*/  BRA `(.L_x_0) ;  /* 0xfffffffc00fc7947 */ /* 0x000fc0000383ffff */
[----:B------:R-:W-:-:S00]  /*0800*/  NOP ;  /* 0x0000000000007918 */ /* 0x000fc00000000000 */
[----:B------:R-:W-:-:S00]  /*0810*/  NOP ;  /* 0x0000000000007918 */ /* 0x000fc00000000000 */
[----:B------:R-:W-:-:S00]  /*0820*/  NOP ;  /* 0x0000000000007918 */ /* 0x000fc00000000000 */
[----:B------:R-:W-:-:S00]  /*0830*/  NOP ;  /* 0x0000000000007918 */ /* 0x000fc00000000000 */
[----:B------:R-:W-:-:S00]  /*0840*/  NOP ;  /* 0x0000000000007918 */ /* 0x000fc00000000000 */
[----:B------:R-:W-:-:S00]  /*0850*/  NOP ;  /* 0x0000000000007918 */ /* 0x000fc00000000000 */
[----:B------:R-:W-:-:S00]  /*0860*/  NOP ;  /* 0x0000000000007918 */ /* 0x000fc00000000000 */
[----:B------:R-:W-:-:S00]  /*0870*/  NOP ;  /* 0x0000000000007918 */ /* 0x000fc00000000000 */
.L_x_1:


//--------------------- .nv.global.init           --------------------------
	.section	.nv.global.init,"aw",@progbits
.nv.global.init:
	.type		_$_str,@object
	.size		_$_str,(_$_str_$_2 - _$_str)
_$_str:
        /*0000*/ 	.byte	0x5f, 0x5f, 0x43, 0x55, 0x44, 0x41, 0x5f, 0x46, 0x54, 0x5a, 0x00
	.type		_$_str_$_2,@object
	.size		_$_str_$_2,(.L_1 - _$_str_$_2)
_$_str_$_2:
        /*000b*/ 	.byte	0x5f, 0x5f, 0x43, 0x55, 0x44, 0x41, 0x5f, 0x50, 0x52, 0x45, 0x43, 0x5f, 0x53, 0x51, 0x52, 0x54
        /*001b*/ 	.byte	0x00
.L_1:


//--------------------- .nv.constant0.triton_poi_fused__native_batch_norm_legit_no_training_convolution_relu_8 --------------------------
	.section	.nv.constant0.triton_poi_fused__native_batch_norm_legit_no_training_convolution_relu_8,"a",@progbits
	.sectionflags	@""
	.align	4
.nv.constant0.triton_poi_fused__native_batch_norm_legit_no_training_convolution_relu_8:
	.zero		588
